	.headerflags	@"EF_CUDA_TEXMODE_UNIFIED EF_CUDA_64BIT_ADDRESS EF_CUDA_ACCELERATORS EF_CUDA_SM90 EF_CUDA_VIRTUAL_SM(EF_CUDA_SM90)"
	.elftype	@"ET_EXEC"


//--------------------- .nv.info                  --------------------------
	.section	.nv.info,"",@"SHT_CUDA_INFO"
	.align	4


	//----- nvinfo : EIATTR_REGCOUNT
	.align		4
        /*0000*/ 	.byte	0x04, 0x2f
        /*0002*/ 	.short	(.L_3 - .L_2)
	.align		4
.L_2:
        /*0004*/ 	.word	index@(triton_poi_fused__native_batch_norm_legit_no_training_add_relu_6)
        /*0008*/ 	.word	0x00000020


	//----- nvinfo : EIATTR_MIN_STACK_SIZE
	.align		4
.L_3:
        /*000c*/ 	.byte	0x04, 0x12
        /*000e*/ 	.short	(.L_5 - .L_4)
	.align		4
.L_4:
        /*0010*/ 	.word	index@(triton_poi_fused__native_batch_norm_legit_no_training_add_relu_6)
        /*0014*/ 	.word	0x00000000


	//----- nvinfo : EIATTR_FRAME_SIZE
	.align		4
.L_5:
        /*0018*/ 	.byte	0x04, 0x11
        /*001a*/ 	.short	(.L_7 - .L_6)
	.align		4
.L_6:
        /*001c*/ 	.word	index@(triton_poi_fused__native_batch_norm_legit_no_training_add_relu_6)
        /*0020*/ 	.word	0x00000000


	//----- nvinfo : EIATTR_MIN_STACK_SIZE
	.align		4
.L_7:
        /*0024*/ 	.byte	0x04, 0x12
        /*0026*/ 	.short	(.L_9 - .L_8)
	.align		4
.L_8:
        /*0028*/ 	.word	index@(triton_poi_fused__native_batch_norm_legit_no_training_add_relu_6)
        /*002c*/ 	.word	0x00000000
.L_9:


//--------------------- .nv.info.triton_poi_fused__native_batch_norm_legit_no_training_add_relu_6 --------------------------
	.section	.nv.info.triton_poi_fused__native_batch_norm_legit_no_training_add_relu_6,"",@"SHT_CUDA_INFO"
	.sectionflags	@""
	.align	4


	//----- nvinfo : EIATTR_CUDA_API_VERSION
	.align		4
        /*0000*/ 	.byte	0x04, 0x37
        /*0002*/ 	.short	(.L_11 - .L_10)
.L_10:
        /*0004*/ 	.word	0x0000007c


	//----- nvinfo : EIATTR_KPARAM_INFO
	.align		4
.L_11:
        /*0008*/ 	.byte	0x04, 0x17
        /*000a*/ 	.short	(.L_13 - .L_12)
.L_12:
        /*000c*/ 	.word	0x00000000
        /*0010*/ 	.short	0x0007
        /*0012*/ 	.short	0x0038
        /*0014*/ 	.byte	0x00, 0xf0, 0x11, 0x00


	//----- nvinfo : EIATTR_KPARAM_INFO
	.align		4
.L_13:
        /*0018*/ 	.byte	0x04, 0x17
        /*001a*/ 	.short	(.L_15 - .L_14)
.L_14:
        /*001c*/ 	.word	0x00000000
        /*0020*/ 	.short	0x0006
        /*0022*/ 	.short	0x0030
        /*0024*/ 	.byte	0x00, 0xf4, 0x21, 0x00


	//----- nvinfo : EIATTR_KPARAM_INFO
	.align		4
.L_15:
        /*0028*/ 	.byte	0x04, 0x17
        /*002a*/ 	.short	(.L_17 - .L_16)
.L_16:
        /*002c*/ 	.word	0x00000000
        /*0030*/ 	.short	0x0005
        /*0032*/ 	.short	0x0028
        /*0034*/ 	.byte	0x00, 0xf4, 0x21, 0x00


	//----- nvinfo : EIATTR_KPARAM_INFO
	.align		4
.L_17:
        /*0038*/ 	.byte	0x04, 0x17
        /*003a*/ 	.short	(.L_19 - .L_18)
.L_18:
        /*003c*/ 	.word	0x00000000
        /*0040*/ 	.short	0x0004
        /*0042*/ 	.short	0x0020
        /*0044*/ 	.byte	0x00, 0xf4, 0x21, 0x00


	//----- nvinfo : EIATTR_KPARAM_INFO
	.align		4
.L_19:
        /*0048*/ 	.byte	0x04, 0x17
        /*004a*/ 	.short	(.L_21 - .L_20)
.L_20:
        /*004c*/ 	.word	0x00000000
        /*0050*/ 	.short	0x0003
        /*0052*/ 	.short	0x0018
        /*0054*/ 	.byte	0x00, 0xf4, 0x21, 0x00


	//----- nvinfo : EIATTR_KPARAM_INFO
	.align		4
.L_21:
        /*0058*/ 	.byte	0x04, 0x17
        /*005a*/ 	.short	(.L_23 - .L_22)
.L_22:
        /*005c*/ 	.word	0x00000000
        /*0060*/ 	.short	0x0002
        /*0062*/ 	.short	0x0010
        /*0064*/ 	.byte	0x00, 0xf4, 0x21, 0x00


	//----- nvinfo : EIATTR_KPARAM_INFO
	.align		4
.L_23:
        /*0068*/ 	.byte	0x04, 0x17
        /*006a*/ 	.short	(.L_25 - .L_24)
.L_24:
        /*006c*/ 	.word	0x00000000
        /*0070*/ 	.short	0x0001
        /*0072*/ 	.short	0x0008
        /*0074*/ 	.byte	0x00, 0xf4, 0x21, 0x00


	//----- nvinfo : EIATTR_KPARAM_INFO
	.align		4
.L_25:
        /*0078*/ 	.byte	0x04, 0x17
        /*007a*/ 	.short	(.L_27 - .L_26)
.L_26:
        /*007c*/ 	.word	0x00000000
        /*0080*/ 	.short	0x0000
        /*0082*/ 	.short	0x0000
        /*0084*/ 	.byte	0x00, 0xf4, 0x21, 0x00


	//----- nvinfo : EIATTR_SPARSE_MMA_MASK
	.align		4
.L_27:
        /*0088*/ 	.byte	0x03, 0x50
        /*008a*/ 	.short	0x0000


	//----- nvinfo : EIATTR_MAXREG_COUNT
	.align		4
        /*008c*/ 	.byte	0x03, 0x1b
        /*008e*/ 	.short	0x00ff


	//----- nvinfo : EIATTR_EXIT_INSTR_OFFSETS
	.align		4
        /*0090*/ 	.byte	0x04, 0x1c
        /*0092*/ 	.short	(.L_29 - .L_28)


	//   ....[0]....
.L_28:
        /*0094*/ 	.word	0x00000780


	//----- nvinfo : EIATTR_REQNTID
	.align		4
.L_29:
        /*0098*/ 	.byte	0x04, 0x10
        /*009a*/ 	.short	(.L_31 - .L_30)
.L_30:
        /*009c*/ 	.word	0x00000080
        /*00a0*/ 	.word	0x00000001
        /*00a4*/ 	.word	0x00000001


	//----- nvinfo : EIATTR_CBANK_PARAM_SIZE
	.align		4
.L_31:
        /*00a8*/ 	.byte	0x03, 0x19
        /*00aa*/ 	.short	0x003c


	//----- nvinfo : EIATTR_PARAM_CBANK
	.align		4
        /*00ac*/ 	.byte	0x04, 0x0a
        /*00ae*/ 	.short	(.L_33 - .L_32)
	.align		4
.L_32:
        /*00b0*/ 	.word	index@(.nv.constant0.triton_poi_fused__native_batch_norm_legit_no_training_add_relu_6)
        /*00b4*/ 	.short	0x0210
        /*00b6*/ 	.short	0x003c


	//----- nvinfo : EIATTR_SW_WAR
	.align		4
.L_33:
        /*00b8*/ 	.byte	0x04, 0x36
        /*00ba*/ 	.short	(.L_35 - .L_34)
.L_34:
        /*00bc*/ 	.word	0x00000008
.L_35:


//--------------------- .nv.callgraph             --------------------------
	.section	.nv.callgraph,"",@"SHT_CUDA_CALLGRAPH"
	.align	4
	.sectionentsize	8
	.align		4
        /*0000*/ 	.word	0x00000000
	.align		4
        /*0004*/ 	.word	0xffffffff
	.align		4
        /*0008*/ 	.word	0x00000000
	.align		4
        /*000c*/ 	.word	0xfffffffe
	.align		4
        /*0010*/ 	.word	0x00000000
	.align		4
        /*0014*/ 	.word	0xfffffffd
	.align		4
        /*0018*/ 	.word	0x00000000
	.align		4
        /*001c*/ 	.word	0xfffffffc


//--------------------- .nv.constant4             --------------------------
	.section	.nv.constant4,"a",@progbits
	.align	8
	.align		8
.nv.constant4:
        /*0000*/ 	.dword	_$_str
	.align		8
        /*0008*/ 	.dword	_$_str_$_2


//--------------------- .text.triton_poi_fused__native_batch_norm_legit_no_training_add_relu_6 --------------------------
	.section	.text.triton_poi_fused__native_batch_norm_legit_no_training_add_relu_6,"ax",@progbits
	.align	128
        .global         triton_poi_fused__native_batch_norm_legit_no_training_add_relu_6
        .type           triton_poi_fused__native_batch_norm_legit_no_training_add_relu_6,@function
        .size           triton_poi_fused__native_batch_norm_legit_no_training_add_relu_6,(.L_x_1 - triton_poi_fused__native_batch_norm_legit_no_training_add_relu_6)
        .other          triton_poi_fused__native_batch_norm_legit_no_training_add_relu_6,@"STO_CUDA_ENTRY STV_DEFAULT"
triton_poi_fused__native_batch_norm_legit_no_training_add_relu_6:
.text.triton_poi_fused__native_batch_norm_legit_no_training_add_relu_6:
[----:B------:R-:W-:Y:S01]  /*0000*/  LDC R1, c[0x0][0x28] ;  /* 0x00000a00ff017b82 */ /* 0x000fe20000000800 */
[----:B------:R-:W1:Y:S07]  /*0010*/  S2R R0, SR_TID.X ;  /* 0x0000000000007919 */ /* 0x000e6e0000002100 */
[----:B------:R-:W2:Y:S01]  /*0020*/  LDC.64 R2, c[0x0][0x220] ;  /* 0x00008800ff027b82 */ /* 0x000ea20000000a00 */
[----:B------:R-:W-:Y:S01]  /*0030*/  ULDC.64 UR4, c[0x0][0x208] ;  /* 0x0000820000047ab9 */ /* 0x000fe20000000a00 */
[----:B------:R-:W3:Y:S06]  /*0040*/  S2R R21, SR_CTAID.X ;  /* 0x0000000000157919 */ /* 0x000eec0000002500 */
[----:B------:R-:W4:Y:S08]  /*0050*/  LDC.64 R10, c[0x0][0x218] ;  /* 0x00008600ff0a7b82 */ /* 0x000f300000000a00 */
[----:B------:R-:W5:Y:S08]  /*0060*/  LDC.64 R8, c[0x0][0x210] ;  /* 0x00008400ff087b82 */ /* 0x000f700000000a00 */
[----:B------:R-:W4:Y:S01]  /*0070*/  LDC.64 R28, c[0x0][0x228] ;  /* 0x00008a00ff1c7b82 */ /* 0x000f220000000a00 */
[----:B-1----:R-:W-:-:S07]  /*0080*/  SHF.L.U32 R0, R0, 0x2, RZ ;  /* 0x0000000200007819 */ /* 0x002fce00000006ff */
[----:B------:R-:W1:Y:S01]  /*0090*/  LDC.64 R26, c[0x0][0x230] ;  /* 0x00008c00ff1a7b82 */ /* 0x000e620000000a00 */
[----:B---3--:R-:W-:Y:S02]  /*00a0*/  SHF.R.S32.HI R4, RZ, 0x15, R21 ;  /* 0x00000015ff047819 */ /* 0x008fe40000011415 */
[----:B------:R-:W-:Y:S02]  /*00b0*/  LOP3.LUT R0, R0, 0x1fc, RZ, 0xc0, !PT ;  /* 0x000001fc00007812 */ /* 0x000fe400078ec0ff */
[----:B------:R-:W-:Y:S02]  /*00c0*/  SGXT R4, R4, 0x1 ;  /* 0x000000010404781a */ /* 0x000fe40000000200 */
[----:B------:R-:W-:-:S04]  /*00d0*/  LEA R21, R21, R0, 0xa ;  /* 0x0000000015157211 */ /* 0x000fc800078e50ff */
[----:B------:R-:W-:-:S04]  /*00e0*/  LEA.HI R0, R4, R21, RZ, 0xc ;  /* 0x0000001504007211 */ /* 0x000fc800078f60ff */
[----:B------:R-:W-:-:S04]  /*00f0*/  SHF.R.S32.HI R15, RZ, 0xc, R0 ;  /* 0x0000000cff0f7819 */ /* 0x000fc80000011400 */
[----:B------:R-:W-:-:S04]  /*0100*/  LEA.HI R4, R15, R15, RZ, 0x7 ;  /* 0x0000000f0f047211 */ /* 0x000fc800078f38ff */
[----:B------:R-:W-:-:S04]  /*0110*/  LOP3.LUT R4, R4, 0xffffff80, RZ, 0xc0, !PT ;  /* 0xffffff8004047812 */ /* 0x000fc800078ec0ff */
[----:B------:R-:W-:-:S05]  /*0120*/  IADD3 R15, R15, -R4, RZ ;  /* 0x800000040f0f7210 */ /* 0x000fca0007ffe0ff */
[----:B--2---:R-:W-:-:S06]  /*0130*/  IMAD.WIDE R4, R15, 0x4, R2 ;  /* 0x000000040f047825 */ /* 0x004fcc00078e0202 */
[----:B------:R-:W2:Y:S01]  /*0140*/  LDG.E.EL R4, desc[UR4][R4.64] ;  /* 0x0000000404047981 */ /* 0x000ea2000c2e1900 */
[----:B------:R-:W-:-:S04]  /*0150*/  IADD3 R0, R0, 0x200, RZ ;  /* 0x0000020000007810 */ /* 0x000fc80007ffe0ff */
[----:B------:R-:W-:-:S04]  /*0160*/  SHF.R.S32.HI R0, RZ, 0xc, R0 ;  /* 0x0000000cff007819 */ /* 0x000fc80000011400 */
[----:B------:R-:W-:-:S04]  /*0170*/  LEA.HI R6, R0, R0, RZ, 0x7 ;  /* 0x0000000000067211 */ /* 0x000fc800078f38ff */
[----:B------:R-:W-:-:S04]  /*0180*/  LOP3.LUT R13, R6, 0xffffff80, RZ, 0xc0, !PT ;  /* 0xffffff80060d7812 */ /* 0x000fc800078ec0ff */
[----:B------:R-:W-:-:S05]  /*0190*/  IADD3 R13, R0, -R13, RZ ;  /* 0x8000000d000d7210 */ /* 0x000fca0007ffe0ff */
[----:B------:R-:W-:-:S05]  /*01a0*/  IMAD.WIDE R2, R13, 0x4, R2 ;  /* 0x000000040d027825 */ /* 0x000fca00078e0202 */
[----:B------:R3:W2:Y:S01]  /*01b0*/  LDG.E.EL R20, desc[UR4][R2.64] ;  /* 0x0000000402147981 */ /* 0x0006a2000c2e1900 */
[----:B----4-:R-:W-:-:S04]  /*01c0*/  IMAD.WIDE R18, R15, 0x4, R10 ;  /* 0x000000040f127825 */ /* 0x010fc800078e020a */
[----:B-----5:R-:W-:Y:S01]  /*01d0*/  IMAD.WIDE R8, R21, 0x4, R8 ;  /* 0x0000000415087825 */ /* 0x020fe200078e0208 */
[----:B------:R-:W4:Y:S01]  /*01e0*/  LDG.E.EL R0, desc[UR4][R18.64] ;  /* 0x0000000412007981 */ /* 0x000f22000c2e1900 */
[----:B---3--:R-:W3:Y:S02]  /*01f0*/  LDC.64 R2, c[0x0][0x238] ;  /* 0x00008e00ff027b82 */ /* 0x008ee40000000a00 */
[----:B------:R-:W-:-:S04]  /*0200*/  IMAD.WIDE R24, R13, 0x4, R10 ;  /* 0x000000040d187825 */ /* 0x000fc800078e020a */
[--C-:B0-----:R-:W-:Y:S02]  /*0210*/  IMAD.WIDE R16, R15, 0x4, R28.reuse ;  /* 0x000000040f107825 */ /* 0x101fe400078e021c */
[----:B------:R-:W5:Y:S02]  /*0220*/  LDG.E.EL R24, desc[UR4][R24.64] ;  /* 0x0000000418187981 */ /* 0x000f64000c2e1900 */
[----:B------:R-:W-:Y:S02]  /*0230*/  IMAD.WIDE R28, R13, 0x4, R28 ;  /* 0x000000040d1c7825 */ /* 0x000fe400078e021c */
[----:B------:R-:W4:Y:S02]  /*0240*/  LDG.E.EL R22, desc[UR4][R16.64] ;  /* 0x0000000410167981 */ /* 0x000f24000c2e1900 */
[----:B-1----:R-:W-:Y:S02]  /*0250*/  IMAD.WIDE R14, R15, 0x4, R26 ;  /* 0x000000040f0e7825 */ /* 0x002fe400078e021a */
[----:B------:R0:W4:Y:S04]  /*0260*/  LDG.E.EL R25, desc[UR4][R28.64] ;  /* 0x000000041c197981 */ /* 0x000128000c2e1900 */
[----:B------:R-:W4:Y:S01]  /*0270*/  LDG.E.EL R23, desc[UR4][R14.64] ;  /* 0x000000040e177981 */ /* 0x000f22000c2e1900 */
[----:B0-----:R-:W-:Y:S01]  /*0280*/  HFMA2.MMA R28, -RZ, RZ, 1.625, 0 ;  /* 0x3e800000ff1c7435 */ /* 0x001fe200000001ff */
[----:B---3--:R-:W-:-:S04]  /*0290*/  IMAD.WIDE R2, R21, 0x4, R2 ;  /* 0x0000000415027825 */ /* 0x008fc800078e0202 */
[----:B------:R-:W-:-:S06]  /*02a0*/  IMAD.WIDE R26, R13, 0x4, R26 ;  /* 0x000000040d1a7825 */ /* 0x000fcc00078e021a */
[----:B------:R0:W3:Y:S01]  /*02b0*/  LDG.E.EL R26, desc[UR4][R26.64] ;  /* 0x000000041a1a7981 */ /* 0x0000e2000c2e1900 */
[----:B--2---:R-:W-:-:S03]  /*02c0*/  FADD R12, R4, 9.9999997473787516356e-06 ;  /* 0x3727c5ac040c7421 */ /* 0x004fc60000000000 */
[----:B------:R-:W4:Y:S03]  /*02d0*/  LDG.E.128 R4, desc[UR4][R8.64] ;  /* 0x0000000408047981 */ /* 0x000f26000c1e1d00 */
[----:B------:R-:W1:Y:S01]  /*02e0*/  MUFU.SQRT R12, R12 ;  /* 0x0000000c000c7308 */ /* 0x000e620000002000 */
[----:B------:R-:W5:Y:S01]  /*02f0*/  LDG.E.128 R8, desc[UR4][R8.64+0x800] ;  /* 0x0008000408087981 */ /* 0x000f62000c1e1d00 */
[C---:B-1----:R-:W-:Y:S02]  /*0300*/  FSETP.GT.AND P0, PT, R12.reuse, 8.50705917302346158658e+37, PT ;  /* 0x7e8000000c00780b */ /* 0x042fe40003f04000 */
[----:B------:R-:W-:-:S11]  /*0310*/  FSETP.GEU.AND P1, PT, R12, 1.175494350822287508e-38, PT ;  /* 0x008000000c00780b */ /* 0x000fd60003f2e000 */
[----:B------:R-:W-:-:S04]  /*0320*/  @P0 FMUL R12, R12, 0.25 ;  /* 0x3e8000000c0c0820 */ /* 0x000fc80000400000 */
[----:B------:R-:W-:-:S04]  /*0330*/  @!P1 FMUL R12, R12, 16777216 ;  /* 0x4b8000000c0c9820 */ /* 0x000fc80000400000 */
[----:B------:R1:W0:Y:S01]  /*0340*/  MUFU.RCP R18, R12 ;  /* 0x0000000c00127308 */ /* 0x0002220000001000 */
[----:B------:R-:W-:-:S05]  /*0350*/  FSEL R17, R28, 1, P0 ;  /* 0x3f8000001c117808 */ /* 0x000fca0000000000 */
[----:B------:R-:W-:Y:S01]  /*0360*/  @!P1 FMUL R17, R17, 16777216 ;  /* 0x4b80000011119820 */ /* 0x000fe20000400000 */
[----:B-1----:R-:W2:Y:S03]  /*0370*/  LDG.E.128 R12, desc[UR4][R2.64] ;  /* 0x00000004020c7981 */ /* 0x002ea6000c1e1d00 */
[----:B0-----:R-:W-:Y:S02]  /*0380*/  FMUL R27, R18, R17 ;  /* 0x00000011121b7220 */ /* 0x001fe40000400000 */
[----:B------:R0:W2:Y:S01]  /*0390*/  LDG.E.128 R16, desc[UR4][R2.64+0x800] ;  /* 0x0008000402107981 */ /* 0x0000a2000c1e1d00 */
[----:B------:R-:W-:-:S04]  /*03a0*/  FADD R20, R20, 9.9999997473787516356e-06 ;  /* 0x3727c5ac14147421 */ /* 0x000fc80000000000 */
[----:B------:R-:W1:Y:S02]  /*03b0*/  MUFU.SQRT R29, R20 ;  /* 0x00000014001d7308 */ /* 0x000e640000002000 */
[C---:B-1----:R-:W-:Y:S02]  /*03c0*/  FSETP.GT.AND P0, PT, R29.reuse, 8.50705917302346158658e+37, PT ;  /* 0x7e8000001d00780b */ /* 0x042fe40003f04000 */
[----:B------:R-:W-:-:S11]  /*03d0*/  FSETP.GEU.AND P1, PT, R29, 1.175494350822287508e-38, PT ;  /* 0x008000001d00780b */ /* 0x000fd60003f2e000 */
[----:B------:R-:W-:-:S04]  /*03e0*/  @P0 FMUL R29, R29, 0.25 ;  /* 0x3e8000001d1d0820 */ /* 0x000fc80000400000 */
[----:B------:R-:W-:Y:S01]  /*03f0*/  @!P1 FMUL R29, R29, 16777216 ;  /* 0x4b8000001d1d9820 */ /* 0x000fe20000400000 */
[--C-:B----4-:R-:W-:Y:S01]  /*0400*/  FADD R20, R7, -R0.reuse ;  /* 0x8000000007147221 */ /* 0x110fe20000000000 */
[--C-:B------:R-:W-:Y:S01]  /*0410*/  FADD R7, R4, -R0.reuse ;  /* 0x8000000004077221 */ /* 0x100fe20000000000 */
[--C-:B------:R-:W-:Y:S01]  /*0420*/  FADD R6, R6, -R0.reuse ;  /* 0x8000000006067221 */ /* 0x100fe20000000000 */
[----:B------:R-:W-:Y:S02]  /*0430*/  FADD R4, R5, -R0 ;  /* 0x8000000005047221 */ /* 0x000fe40000000000 */
[----:B------:R-:W1:Y:S01]  /*0440*/  MUFU.RCP R0, R29 ;  /* 0x0000001d00007308 */ /* 0x000e620000001000 */
[C---:B0-----:R-:W-:Y:S01]  /*0450*/  FMUL R3, R27.reuse, R20 ;  /* 0x000000141b037220 */ /* 0x041fe20000400000 */
[C---:B------:R-:W-:Y:S01]  /*0460*/  FMUL R2, R27.reuse, R7 ;  /* 0x000000071b027220 */ /* 0x040fe20000400000 */
[C---:B------:R-:W-:Y:S01]  /*0470*/  FMUL R20, R27.reuse, R6 ;  /* 0x000000061b147220 */ /* 0x040fe20000400000 */
[----:B------:R-:W-:Y:S01]  /*0480*/  FMUL R4, R27, R4 ;  /* 0x000000041b047220 */ /* 0x000fe20000400000 */
[----:B------:R-:W-:Y:S01]  /*0490*/  FSEL R7, R28, 1, P0 ;  /* 0x3f8000001c077808 */ /* 0x000fe20000000000 */
[C-C-:B------:R-:W-:Y:S01]  /*04a0*/  FFMA R6, R22.reuse, R3, R23.reuse ;  /* 0x0000000316067223 */ /* 0x140fe20000000017 */
[C-C-:B------:R-:W-:Y:S01]  /*04b0*/  FFMA R5, R22.reuse, R20, R23.reuse ;  /* 0x0000001416057223 */ /* 0x140fe20000000017 */
[C-C-:B------:R-:W-:Y:S01]  /*04c0*/  FFMA R4, R22.reuse, R4, R23.reuse ;  /* 0x0000000416047223 */ /* 0x140fe20000000017 */
[----:B------:R-:W-:Y:S01]  /*04d0*/  FFMA R23, R22, R2, R23 ;  /* 0x0000000216177223 */ /* 0x000fe20000000017 */
[----:B------:R-:W-:Y:S01]  /*04e0*/  @!P1 FMUL R7, R7, 16777216 ;  /* 0x4b80000007079820 */ /* 0x000fe20000400000 */
[----:B------:R-:W0:Y:S01]  /*04f0*/  LDC.64 R2, c[0x0][0x240] ;  /* 0x00009000ff027b82 */ /* 0x000e220000000a00 */
[--C-:B-----5:R-:W-:Y:S01]  /*0500*/  FADD R11, R11, -R24.reuse ;  /* 0x800000180b0b7221 */ /* 0x120fe20000000000 */
[--C-:B------:R-:W-:Y:S01]  /*0510*/  FADD R9, R9, -R24.reuse ;  /* 0x8000001809097221 */ /* 0x100fe20000000000 */
[--C-:B------:R-:W-:Y:S01]  /*0520*/  FADD R27, R8, -R24.reuse ;  /* 0x80000018081b7221 */ /* 0x100fe20000000000 */
[----:B-1----:R-:W-:Y:S01]  /*0530*/  FMUL R0, R0, R7 ;  /* 0x0000000700007220 */ /* 0x002fe20000400000 */
[----:B------:R-:W-:-:S03]  /*0540*/  FADD R7, R10, -R24 ;  /* 0x800000180a077221 */ /* 0x000fc60000000000 */
[C---:B------:R-:W-:Y:S01]  /*0550*/  FMUL R11, R0.reuse, R11 ;  /* 0x0000000b000b7220 */ /* 0x040fe20000400000 */
[C---:B------:R-:W-:Y:S01]  /*0560*/  FMUL R7, R0.reuse, R7 ;  /* 0x0000000700077220 */ /* 0x040fe20000400000 */
[C---:B------:R-:W-:Y:S01]  /*0570*/  FMUL R9, R0.reuse, R9 ;  /* 0x0000000900097220 */ /* 0x040fe20000400000 */
[----:B------:R-:W-:Y:S01]  /*0580*/  FMUL R27, R0, R27 ;  /* 0x0000001b001b7220 */ /* 0x000fe20000400000 */
[C-C-:B---3--:R-:W-:Y:S01]  /*0590*/  FFMA R0, R25.reuse, R11, R26.reuse ;  /* 0x0000000b19007223 */ /* 0x148fe2000000001a */
[C-C-:B------:R-:W-:Y:S01]  /*05a0*/  FFMA R7, R25.reuse, R7, R26.reuse ;  /* 0x0000000719077223 */ /* 0x140fe2000000001a */
[C-C-:B------:R-:W-:Y:S01]  /*05b0*/  FFMA R8, R25.reuse, R9, R26.reuse ;  /* 0x0000000919087223 */ /* 0x140fe2000000001a */
[----:B------:R-:W-:Y:S01]  /*05c0*/  FFMA R27, R25, R27, R26 ;  /* 0x0000001b191b7223 */ /* 0x000fe2000000001a */
[----:B--2---:R-:W-:Y:S01]  /*05d0*/  FSETP.GEU.AND P6, PT, R23, -R12, PT ;  /* 0x8000000c1700720b */ /* 0x004fe20003fce000 */
[----:B------:R-:W-:Y:S01]  /*05e0*/  FADD R12, R12, R23 ;  /* 0x000000170c0c7221 */ /* 0x000fe20000000000 */
[----:B------:R-:W-:Y:S01]  /*05f0*/  FSETP.GEU.AND P0, PT, R4, -R13, PT ;  /* 0x8000000d0400720b */ /* 0x000fe20003f0e000 */
[----:B------:R-:W-:Y:S01]  /*0600*/  FADD R13, R13, R4 ;  /* 0x000000040d0d7221 */ /* 0x000fe20000000000 */
[----:B------:R-:W-:-:S02]  /*0610*/  FSETP.GEU.AND P1, PT, R5, -R14, PT ;  /* 0x8000000e0500720b */ /* 0x000fc40003f2e000 */
[----:B------:R-:W-:Y:S01]  /*0620*/  SEL R4, R12, RZ, P6 ;  /* 0x000000ff0c047207 */ /* 0x000fe20003000000 */
[----:B------:R-:W-:Y:S01]  /*0630*/  FADD R14, R14, R5 ;  /* 0x000000050e0e7221 */ /* 0x000fe20000000000 */
[----:B------:R-:W-:Y:S01]  /*0640*/  FSETP.GEU.AND P2, PT, R6, -R15, PT ;  /* 0x8000000f0600720b */ /* 0x000fe20003f4e000 */
        /* <DEDUP_REMOVED lines=9> */
[----:B0-----:R-:W-:Y:S01]  /*06e0*/  IMAD.WIDE R2, R21, 0x4, R2 ;  /* 0x0000000415027825 */ /* 0x001fe200078e0202 */
[----:B------:R-:W-:-:S02]  /*06f0*/  SEL R5, R13, RZ, P0 ;  /* 0x000000ff0d057207 */ /* 0x000fc40000000000 */
[----:B------:R-:W-:Y:S02]  /*0700*/  SEL R6, R14, RZ, P1 ;  /* 0x000000ff0e067207 */ /* 0x000fe40000800000 */
[----:B------:R-:W-:Y:S02]  /*0710*/  SEL R7, R15, RZ, P2 ;  /* 0x000000ff0f077207 */ /* 0x000fe40001000000 */
[----:B------:R-:W-:Y:S02]  /*0720*/  SEL R16, R16, RZ, P3 ;  /* 0x000000ff10107207 */ /* 0x000fe40001800000 */
[----:B------:R-:W-:Y:S02]  /*0730*/  SEL R19, R0, RZ, P4 ;  /* 0x000000ff00137207 */ /* 0x000fe40002000000 */
[----:B------:R-:W-:Y:S02]  /*0740*/  SEL R17, R8, RZ, P5 ;  /* 0x000000ff08117207 */ /* 0x000fe40002800000 */
[----:B------:R-:W-:Y:S01]  /*0750*/  SEL R18, R18, RZ, P6 ;  /* 0x000000ff12127207 */ /* 0x000fe20003000000 */
[----:B------:R-:W-:Y:S04]  /*0760*/  STG.E.128 desc[UR4][R2.64], R4 ;  /* 0x0000000402007986 */ /* 0x000fe8000c101d04 */
[----:B------:R-:W-:Y:S01]  /*0770*/  STG.E.128 desc[UR4][R2.64+0x800], R16 ;  /* 0x0008001002007986 */ /* 0x000fe2000c101d04 */
[----:B------:R-:W-:Y:S05]  /*0780*/  EXIT ;  /* 0x000000000000794d */ /* 0x000fea0003800000 */
.L_x_0:
[----:B------:R-:W-:-:S00]  /*0790*/  BRA `(.L_x_0) ;  /* 0xfffffffc00fc7947 */ /* 0x000fc0000383ffff */
[----:B------:R-:W-:-:S00]  /*07a0*/  NOP ;  /* 0x0000000000007918 */ /* 0x000fc00000000000 */
        /* <DEDUP_REMOVED lines=13> */
.L_x_1:


//--------------------- .nv.global.init           --------------------------
	.section	.nv.global.init,"aw",@progbits
.nv.global.init:
	.type		_$_str,@object
	.size		_$_str,(_$_str_$_2 - _$_str)
_$_str:
        /*0000*/ 	.byte	0x5f, 0x5f, 0x43, 0x55, 0x44, 0x41, 0x5f, 0x46, 0x54, 0x5a, 0x00
	.type		_$_str_$_2,@object
	.size		_$_str_$_2,(.L_1 - _$_str_$_2)
_$_str_$_2:
        /*000b*/ 	.byte	0x5f, 0x5f, 0x43, 0x55, 0x44, 0x41, 0x5f, 0x50, 0x52, 0x45, 0x43, 0x5f, 0x53, 0x51, 0x52, 0x54
        /*001b*/ 	.byte	0x00
.L_1:


//--------------------- .nv.constant0.triton_poi_fused__native_batch_norm_legit_no_training_add_relu_6 --------------------------
	.section	.nv.constant0.triton_poi_fused__native_batch_norm_legit_no_training_add_relu_6,"a",@progbits
	.sectionflags	@""
	.align	4
.nv.constant0.triton_poi_fused__native_batch_norm_legit_no_training_add_relu_6:
	.zero		588
